//
// Generated by NVIDIA NVVM Compiler
//
// Compiler Build ID: CL-36424714
// Cuda compilation tools, release 13.0, V13.0.88
// Based on NVVM 20.0.0
//

.version 9.0
.target sm_100
.address_size 64

	// .globl	sum_reduction
// _ZZ19block_reduction_sumE4lacc has been demoted

.visible .entry sum_reduction(
	.param .u32 sum_reduction_param_0,
	.param .u64 .ptr .align 1 sum_reduction_param_1
)
{
	.reg .pred 	%p<9>;
	.reg .b32 	%r<17>;
	.reg .b32 	%f<16>;
	.reg .b64 	%rd<7>;
	// demoted variable
	.shared .align 4 .b8 _ZZ19block_reduction_sumE4lacc[4096];
	ld.param.u32 	%r9, [sum_reduction_param_0];
	ld.param.u64 	%rd2, [sum_reduction_param_1];
	cvta.to.global.u64 	%rd1, %rd2;
	mov.u32 	%r1, %ctaid.x;
	mov.u32 	%r16, %ntid.x;
	mov.u32 	%r3, %tid.x;
	mad.lo.s32 	%r4, %r1, %r16, %r3;
	setp.ge.s32 	%p1, %r4, %r9;
	mov.f32 	%f14, 0f00000000;
	@%p1 bra 	$L__BB0_2;
	mul.wide.s32 	%rd3, %r4, 4;
	add.s64 	%rd4, %rd1, %rd3;
	ld.global.f32 	%f14, [%rd4];
$L__BB0_2:
	shl.b32 	%r10, %r3, 2;
	mov.u32 	%r11, _ZZ19block_reduction_sumE4lacc;
	add.s32 	%r5, %r11, %r10;
	st.shared.f32 	[%r5], %f14;
	bar.sync 	0;
$L__BB0_3:
	and.b32  	%r12, %r16, 1;
	setp.eq.b32 	%p2, %r12, 1;
	not.pred 	%p3, %p2;
	shr.u32 	%r7, %r16, 1;
	add.s32 	%r13, %r7, -1;
	setp.ne.s32 	%p4, %r3, %r13;
	shl.b32 	%r15, %r7, 2;
	add.s32 	%r8, %r5, %r15;
	or.pred  	%p5, %p3, %p4;
	@%p5 bra 	$L__BB0_5;
	ld.shared.f32 	%f9, [%r8+4];
	add.f32 	%f14, %f14, %f9;
$L__BB0_5:
	setp.ge.u32 	%p6, %r3, %r7;
	@%p6 bra 	$L__BB0_7;
	ld.shared.f32 	%f10, [%r8];
	add.f32 	%f14, %f14, %f10;
	st.shared.f32 	[%r5], %f14;
$L__BB0_7:
	bar.sync 	0;
	setp.gt.u32 	%p7, %r16, 1;
	mov.u32 	%r16, %r7;
	@%p7 bra 	$L__BB0_3;
	setp.ne.s32 	%p8, %r3, 0;
	@%p8 bra 	$L__BB0_10;
	ld.shared.f32 	%f11, [_ZZ19block_reduction_sumE4lacc];
	mul.wide.u32 	%rd5, %r1, 4;
	add.s64 	%rd6, %rd1, %rd5;
	st.global.f32 	[%rd6], %f11;
$L__BB0_10:
	ret;

}


// ===== COMPILED SASS (sm_100) =====

	.target	sm_100

	.elftype	@"ET_EXEC"


//--------------------- .note.nv.tkinfo           --------------------------
	.section	.note.nv.tkinfo,"",@"SHT_NOTE"
	.sectionflags	@"SHF_NOTE_NV_TKINFO"
	.tkinfo
        /*0018*/ 	.word	0x00000002
        /*0030*/ 	.string	""
        /*0030*/ 	.string	"ptxas"
        /*0030*/ 	.string	"Cuda compilation tools, release 13.0, V13.0.88"
        /*0030*/ 	.string	"Build cuda_13.0.r13.0/compiler.36424714_0"
        /*0030*/ 	.string	"-arch sm_100 -m 64 "



//--------------------- .note.nv.cuinfo           --------------------------
	.section	.note.nv.cuinfo,"",@"SHT_NOTE"
	.sectionflags	@"SHF_NOTE_NV_CUINFO"
        /*0018*/ 	.short	0x0002
        /*001a*/ 	.short	0x0064
        /*001c*/ 	.short	0x0082
	.zero		2


//--------------------- .nv.info                  --------------------------
	.section	.nv.info,"",@"SHT_CUDA_INFO"
	.align	4


	//----- nvinfo : EIATTR_REGCOUNT
	.align		4
        /*0000*/ 	.byte	0x04, 0x2f
        /*0002*/ 	.short	(.L_1 - .L_0)
	.align		4
.L_0:
        /*0004*/ 	.word	index@(sum_reduction)
        /*0008*/ 	.word	0x0000000c


	//----- nvinfo : EIATTR_FRAME_SIZE
	.align		4
.L_1:
        /*000c*/ 	.byte	0x04, 0x11
        /*000e*/ 	.short	(.L_3 - .L_2)
	.align		4
.L_2:
        /*0010*/ 	.word	index@(sum_reduction)
        /*0014*/ 	.word	0x00000000


	//----- nvinfo : EIATTR_MIN_STACK_SIZE
	.align		4
.L_3:
        /*0018*/ 	.byte	0x04, 0x12
        /*001a*/ 	.short	(.L_5 - .L_4)
	.align		4
.L_4:
        /*001c*/ 	.word	index@(sum_reduction)
        /*0020*/ 	.word	0x00000000
.L_5:


//--------------------- .nv.compat                --------------------------
	.section	.nv.compat,"",@"SHT_CUDA_COMPAT_INFO"
	.align	4
        /*0000*/ 	.byte	0x02, 0x09, 0x00, 0x00, 0x02, 0x02, 0x01, 0x00, 0x02, 0x05, 0x05, 0x00, 0x03, 0x07, 0x01, 0x01
        /*0010*/ 	.byte	0x02, 0x03, 0x00, 0x00, 0x02, 0x06, 0x01, 0x00, 0x04, 0x0b, 0x08, 0x00, 0x09, 0x00, 0x00, 0x00
        /*0020*/ 	.byte	0x00, 0x00, 0x00, 0x00


//--------------------- .nv.info.sum_reduction    --------------------------
	.section	.nv.info.sum_reduction,"",@"SHT_CUDA_INFO"
	.sectionflags	@""
	.align	4


	//----- nvinfo : EIATTR_CUDA_API_VERSION
	.align		4
        /*0000*/ 	.byte	0x04, 0x37
        /*0002*/ 	.short	(.L_7 - .L_6)
.L_6:
        /*0004*/ 	.word	0x00000082


	//----- nvinfo : EIATTR_KPARAM_INFO
	.align		4
.L_7:
        /*0008*/ 	.byte	0x04, 0x17
        /*000a*/ 	.short	(.L_9 - .L_8)
.L_8:
        /*000c*/ 	.word	0x00000000
        /*0010*/ 	.short	0x0001
        /*0012*/ 	.short	0x0008
        /*0014*/ 	.byte	0x00, 0xf5, 0x21, 0x00


	//----- nvinfo : EIATTR_KPARAM_INFO
	.align		4
.L_9:
        /*0018*/ 	.byte	0x04, 0x17
        /*001a*/ 	.short	(.L_11 - .L_10)
.L_10:
        /*001c*/ 	.word	0x00000000
        /*0020*/ 	.short	0x0000
        /*0022*/ 	.short	0x0000
        /*0024*/ 	.byte	0x00, 0xf0, 0x11, 0x00


	//----- nvinfo : EIATTR_SPARSE_MMA_MASK
	.align		4
.L_11:
        /*0028*/ 	.byte	0x03, 0x50
        /*002a*/ 	.short	0x0000


	//----- nvinfo : EIATTR_MAXREG_COUNT
	.align		4
        /*002c*/ 	.byte	0x03, 0x1b
        /*002e*/ 	.short	0x00ff


	//----- nvinfo : EIATTR_NUM_BARRIERS
	.align		4
        /*0030*/ 	.byte	0x02, 0x4c
        /*0032*/ 	.byte	0x01
	.zero		1


	//----- nvinfo : EIATTR_MERCURY_ISA_VERSION
	.align		4
        /*0034*/ 	.byte	0x03, 0x5f
        /*0036*/ 	.short	0x0101


	//----- nvinfo : EIATTR_VRC_CTA_INIT_COUNT
	.align		4
        /*0038*/ 	.byte	0x02, 0x4a
	.zero		1
	.zero		1


	//----- nvinfo : EIATTR_EXIT_INSTR_OFFSETS
	.align		4
        /*003c*/ 	.byte	0x04, 0x1c
        /*003e*/ 	.short	(.L_13 - .L_12)


	//   ....[0]....
.L_12:
        /*0040*/ 	.word	0x00000240


	//   ....[1]....
        /*0044*/ 	.word	0x000002c0


	//----- nvinfo : EIATTR_CBANK_PARAM_SIZE
	.align		4
.L_13:
        /*0048*/ 	.byte	0x03, 0x19
        /*004a*/ 	.short	0x0010


	//----- nvinfo : EIATTR_PARAM_CBANK
	.align		4
        /*004c*/ 	.byte	0x04, 0x0a
        /*004e*/ 	.short	(.L_15 - .L_14)
	.align		4
.L_14:
        /*0050*/ 	.word	index@(.nv.constant0.sum_reduction)
        /*0054*/ 	.short	0x0380
        /*0056*/ 	.short	0x0010


	//----- nvinfo : EIATTR_SW_WAR
	.align		4
.L_15:
        /*0058*/ 	.byte	0x04, 0x36
        /*005a*/ 	.short	(.L_17 - .L_16)
.L_16:
        /*005c*/ 	.word	0x00000008
.L_17:


//--------------------- .nv.callgraph             --------------------------
	.section	.nv.callgraph,"",@"SHT_CUDA_CALLGRAPH"
	.align	4
	.sectionentsize	8
	.align		4
        /*0000*/ 	.word	0x00000000
	.align		4
        /*0004*/ 	.word	0xffffffff
	.align		4
        /*0008*/ 	.word	0x00000000
	.align		4
        /*000c*/ 	.word	0xfffffffe
	.align		4
        /*0010*/ 	.word	0x00000000
	.align		4
        /*0014*/ 	.word	0xfffffffd
	.align		4
        /*0018*/ 	.word	0x00000000
	.align		4
        /*001c*/ 	.word	0xfffffffc


//--------------------- .text.sum_reduction       --------------------------
	.section	.text.sum_reduction,"ax",@progbits
	.align	128
        .global         sum_reduction
        .type           sum_reduction,@function
        .size           sum_reduction,(.L_x_2 - sum_reduction)
        .other          sum_reduction,@"STO_CUDA_ENTRY STV_DEFAULT"
sum_reduction:
.text.sum_reduction:
[----:B------:R-:W-:Y:S01]  /*0000*/  LDC R1, c[0x0][0x37c] ;  /* 0x0000df00ff017b82 */ /* 0x000fe20000000800 */
[----:B------:R-:W0:Y:S01]  /*0010*/  S2R R9, SR_CTAID.X ;  /* 0x0000000000097919 */ /* 0x000e220000002500 */
[----:B------:R-:W0:Y:S01]  /*0020*/  LDCU UR8, c[0x0][0x360] ;  /* 0x00006c00ff0877ac */ /* 0x000e220008000800 */
[----:B------:R-:W-:Y:S01]  /*0030*/  IMAD.MOV.U32 R4, RZ, RZ, RZ ;  /* 0x000000ffff047224 */ /* 0x000fe200078e00ff */
[----:B------:R-:W0:Y:S01]  /*0040*/  S2R R6, SR_TID.X ;  /* 0x0000000000067919 */ /* 0x000e220000002100 */
[----:B------:R-:W1:Y:S01]  /*0050*/  LDCU UR4, c[0x0][0x380] ;  /* 0x00007000ff0477ac */ /* 0x000e620008000800 */
[----:B------:R-:W2:Y:S01]  /*0060*/  LDCU.64 UR6, c[0x0][0x358] ;  /* 0x00006b00ff0677ac */ /* 0x000ea20008000a00 */
[----:B0-----:R-:W-:-:S05]  /*0070*/  IMAD R5, R9, UR8, R6 ;  /* 0x0000000809057c24 */ /* 0x001fca000f8e0206 */
[----:B-1----:R-:W-:-:S13]  /*0080*/  ISETP.GE.AND P0, PT, R5, UR4, PT ;  /* 0x0000000405007c0c */ /* 0x002fda000bf06270 */
[----:B------:R-:W0:Y:S02]  /*0090*/  @!P0 LDC.64 R2, c[0x0][0x388] ;  /* 0x0000e200ff028b82 */ /* 0x000e240000000a00 */
[----:B0-----:R-:W-:-:S05]  /*00a0*/  @!P0 IMAD.WIDE R2, R5, 0x4, R2 ;  /* 0x0000000405028825 */ /* 0x001fca00078e0202 */
[----:B--2---:R-:W2:Y:S01]  /*00b0*/  @!P0 LDG.E R4, desc[UR6][R2.64] ;  /* 0x0000000602048981 */ /* 0x004ea2000c1e1900 */
[----:B------:R-:W0:Y:S01]  /*00c0*/  S2UR UR5, SR_CgaCtaId ;  /* 0x00000000000579c3 */ /* 0x000e220000008800 */
[----:B------:R-:W-:Y:S01]  /*00d0*/  UMOV UR4, 0x400 ;  /* 0x0000040000047882 */ /* 0x000fe20000000000 */
[----:B------:R-:W-:Y:S01]  /*00e0*/  IMAD.U32 R0, RZ, RZ, UR8 ;  /* 0x00000008ff007e24 */ /* 0x000fe2000f8e00ff */
[----:B0-----:R-:W-:-:S06]  /*00f0*/  ULEA UR4, UR5, UR4, 0x18 ;  /* 0x0000000405047291 */ /* 0x001fcc000f8ec0ff */
[----:B------:R-:W-:-:S05]  /*0100*/  LEA R5, R6, UR4, 0x2 ;  /* 0x0000000406057c11 */ /* 0x000fca000f8e10ff */
[----:B--2---:R0:W-:Y:S01]  /*0110*/  STS [R5], R4 ;  /* 0x0000000405007388 */ /* 0x0041e20000000800 */
[----:B------:R-:W-:Y:S06]  /*0120*/  BAR.SYNC.DEFER_BLOCKING 0x0 ;  /* 0x0000000000007b1d */ /* 0x000fec0000010000 */
.L_x_0:
[----:B------:R-:W-:Y:S02]  /*0130*/  SHF.R.U32.HI R8, RZ, 0x1, R0 ;  /* 0x00000001ff087819 */ /* 0x000fe40000011600 */
[----:B------:R-:W-:Y:S02]  /*0140*/  LOP3.LUT R3, R0, 0x1, RZ, 0xc0, !PT ;  /* 0x0000000100037812 */ /* 0x000fe400078ec0ff */
[----:B------:R-:W-:Y:S02]  /*0150*/  IADD3 R2, PT, PT, R8, -0x1, RZ ;  /* 0xffffffff08027810 */ /* 0x000fe40007ffe0ff */
[C---:B------:R-:W-:Y:S02]  /*0160*/  ISETP.GE.U32.AND P1, PT, R6.reuse, R8, PT ;  /* 0x000000080600720c */ /* 0x040fe40003f26070 */
[----:B------:R-:W-:Y:S01]  /*0170*/  ISETP.NE.AND P0, PT, R6, R2, PT ;  /* 0x000000020600720c */ /* 0x000fe20003f05270 */
[----:B------:R-:W-:-:S03]  /*0180*/  IMAD R2, R8, 0x4, R5 ;  /* 0x0000000408027824 */ /* 0x000fc600078e0205 */
[----:B------:R-:W-:-:S07]  /*0190*/  ISETP.NE.U32.OR P0, PT, R3, 0x1, P0 ;  /* 0x000000010300780c */ /* 0x000fce0000705470 */
[----:B------:R-:W-:Y:S06]  /*01a0*/  @!P1 LDS R7, [R2] ;  /* 0x0000000002079984 */ /* 0x000fec0000000800 */
[----:B------:R-:W0:Y:S02]  /*01b0*/  @!P0 LDS R3, [R2+0x4] ;  /* 0x0000040002038984 */ /* 0x000e240000000800 */
[----:B01----:R-:W-:Y:S01]  /*01c0*/  @!P0 FADD R4, R4, R3 ;  /* 0x0000000304048221 */ /* 0x003fe20000000000 */
[----:B------:R-:W-:Y:S02]  /*01d0*/  ISETP.GT.U32.AND P0, PT, R0, 0x1, PT ;  /* 0x000000010000780c */ /* 0x000fe40003f04070 */
[----:B------:R-:W-:Y:S01]  /*01e0*/  MOV R0, R8 ;  /* 0x0000000800007202 */ /* 0x000fe20000000f00 */
[----:B------:R-:W-:-:S05]  /*01f0*/  @!P1 FADD R4, R4, R7 ;  /* 0x0000000704049221 */ /* 0x000fca0000000000 */
[----:B------:R1:W-:Y:S01]  /*0200*/  @!P1 STS [R5], R4 ;  /* 0x0000000405009388 */ /* 0x0003e20000000800 */
[----:B------:R-:W-:Y:S06]  /*0210*/  BAR.SYNC.DEFER_BLOCKING 0x0 ;  /* 0x0000000000007b1d */ /* 0x000fec0000010000 */
[----:B------:R-:W-:Y:S05]  /*0220*/  @P0 BRA `(.L_x_0) ;  /* 0xfffffffc00c00947 */ /* 0x000fea000383ffff */
[----:B------:R-:W-:-:S13]  /*0230*/  ISETP.NE.AND P0, PT, R6, RZ, PT ;  /* 0x000000ff0600720c */ /* 0x000fda0003f05270 */
[----:B------:R-:W-:Y:S05]  /*0240*/  @P0 EXIT ;  /* 0x000000000000094d */ /* 0x000fea0003800000 */
[----:B------:R-:W0:Y:S01]  /*0250*/  S2UR UR5, SR_CgaCtaId ;  /* 0x00000000000579c3 */ /* 0x000e220000008800 */
[----:B------:R-:W-:-:S07]  /*0260*/  UMOV UR4, 0x400 ;  /* 0x0000040000047882 */ /* 0x000fce0000000000 */
[----:B------:R-:W2:Y:S01]  /*0270*/  LDC.64 R2, c[0x0][0x388] ;  /* 0x0000e200ff027b82 */ /* 0x000ea20000000a00 */
[----:B0-----:R-:W-:Y:S01]  /*0280*/  ULEA UR4, UR5, UR4, 0x18 ;  /* 0x0000000405047291 */ /* 0x001fe2000f8ec0ff */
[----:B--2---:R-:W-:-:S08]  /*0290*/  IMAD.WIDE.U32 R2, R9, 0x4, R2 ;  /* 0x0000000409027825 */ /* 0x004fd000078e0002 */
[----:B-1----:R-:W0:Y:S04]  /*02a0*/  LDS R5, [UR4] ;  /* 0x00000004ff057984 */ /* 0x002e280008000800 */
[----:B0-----:R-:W-:Y:S01]  /*02b0*/  STG.E desc[UR6][R2.64], R5 ;  /* 0x0000000502007986 */ /* 0x001fe2000c101906 */
[----:B------:R-:W-:Y:S05]  /*02c0*/  EXIT ;  /* 0x000000000000794d */ /* 0x000fea0003800000 */
.L_x_1:
[----:B------:R-:W-:-:S00]  /*02d0*/  BRA `(.L_x_1) ;  /* 0xfffffffc00fc7947 */ /* 0x000fc0000383ffff */
[----:B------:R-:W-:-:S00]  /*02e0*/  NOP ;  /* 0x0000000000007918 */ /* 0x000fc00000000000 */
        /* <DEDUP_REMOVED lines=9> */
.L_x_2:


//--------------------- .nv.shared.sum_reduction  --------------------------
	.section	.nv.shared.sum_reduction,"aw",@nobits
	.sectionflags	@""
	.align	4
.nv.shared.sum_reduction:
	.zero		5120


//--------------------- .nv.shared.reserved.0     --------------------------
	.section	.nv.shared.reserved.0,"aw",@nobits
	.weak		__nv_reservedSMEM_offset_0_alias
	.size		__nv_reservedSMEM_offset_0_alias, 0, 64
	.other		__nv_reservedSMEM_offset_0_alias,@"STO_CUDA_RESERVED_SHARED STV_DEFAULT"
__nv_reservedSMEM_offset_0_alias:
	.zero		0
	.zero		64


//--------------------- .nv.constant0.sum_reduction --------------------------
	.section	.nv.constant0.sum_reduction,"a",@progbits
	.sectionflags	@""
	.align	4
.nv.constant0.sum_reduction:
	.zero		912


//--------------------- SYMBOLS --------------------------

	.type		.nv.reservedSmem.offset0,@object
	.size		.nv.reservedSmem.offset0,0x4
	.type		.nv.reservedSmem.cap,@object
	.size		.nv.reservedSmem.cap,0x4
